//
// Generated by NVIDIA NVVM Compiler
//
// Compiler Build ID: CL-36424714
// Cuda compilation tools, release 13.0, V13.0.88
// Based on NVVM 20.0.0
//

.version 9.0
.target sm_100
.address_size 64

	// .globl	_Z17hillissteele_scanPiS_j
.extern .shared .align 16 .b8 s_data[];

.visible .entry _Z17hillissteele_scanPiS_j(
	.param .u64 .ptr .align 1 _Z17hillissteele_scanPiS_j_param_0,
	.param .u64 .ptr .align 1 _Z17hillissteele_scanPiS_j_param_1,
	.param .u32 _Z17hillissteele_scanPiS_j_param_2
)
{
	.reg .pred 	%p<4>;
	.reg .b32 	%r<21>;
	.reg .b64 	%rd<9>;

	ld.param.u64 	%rd1, [_Z17hillissteele_scanPiS_j_param_0];
	ld.param.u64 	%rd2, [_Z17hillissteele_scanPiS_j_param_1];
	ld.param.u32 	%r8, [_Z17hillissteele_scanPiS_j_param_2];
	cvta.to.global.u64 	%rd3, %rd2;
	mov.u32 	%r1, %tid.x;
	mul.wide.u32 	%rd4, %r1, 4;
	add.s64 	%rd5, %rd3, %rd4;
	ld.global.u32 	%r9, [%rd5];
	shl.b32 	%r10, %r1, 2;
	mov.u32 	%r11, s_data;
	add.s32 	%r2, %r11, %r10;
	st.shared.u32 	[%r2], %r9;
	bar.sync 	0;
	setp.lt.u32 	%p1, %r8, 2;
	@%p1 bra 	$L__BB0_5;
	mov.b32 	%r19, 1;
$L__BB0_2:
	ld.shared.u32 	%r20, [%r2];
	setp.lt.u32 	%p2, %r1, %r19;
	@%p2 bra 	$L__BB0_4;
	sub.s32 	%r13, %r1, %r19;
	shl.b32 	%r14, %r13, 2;
	add.s32 	%r16, %r11, %r14;
	ld.shared.u32 	%r17, [%r16];
	add.s32 	%r20, %r17, %r20;
$L__BB0_4:
	bar.sync 	0;
	st.shared.u32 	[%r2], %r20;
	bar.sync 	0;
	shl.b32 	%r19, %r19, 1;
	setp.lt.u32 	%p3, %r19, %r8;
	@%p3 bra 	$L__BB0_2;
$L__BB0_5:
	cvta.to.global.u64 	%rd6, %rd1;
	ld.shared.u32 	%r18, [%r2];
	add.s64 	%rd8, %rd6, %rd4;
	st.global.u32 	[%rd8], %r18;
	ret;

}


// ===== COMPILED SASS (sm_100) =====

	.target	sm_100

	.elftype	@"ET_EXEC"


//--------------------- .note.nv.tkinfo           --------------------------
	.section	.note.nv.tkinfo,"",@"SHT_NOTE"
	.sectionflags	@"SHF_NOTE_NV_TKINFO"
	.tkinfo
        /*0018*/ 	.word	0x00000002
        /*0030*/ 	.string	""
        /*0030*/ 	.string	"ptxas"
        /*0030*/ 	.string	"Cuda compilation tools, release 13.0, V13.0.88"
        /*0030*/ 	.string	"Build cuda_13.0.r13.0/compiler.36424714_0"
        /*0030*/ 	.string	"-arch sm_100 -m 64 "



//--------------------- .note.nv.cuinfo           --------------------------
	.section	.note.nv.cuinfo,"",@"SHT_NOTE"
	.sectionflags	@"SHF_NOTE_NV_CUINFO"
        /*0018*/ 	.short	0x0002
        /*001a*/ 	.short	0x0064
        /*001c*/ 	.short	0x0082
	.zero		2


//--------------------- .nv.info                  --------------------------
	.section	.nv.info,"",@"SHT_CUDA_INFO"
	.align	4


	//----- nvinfo : EIATTR_REGCOUNT
	.align		4
        /*0000*/ 	.byte	0x04, 0x2f
        /*0002*/ 	.short	(.L_1 - .L_0)
	.align		4
.L_0:
        /*0004*/ 	.word	index@(_Z17hillissteele_scanPiS_j)
        /*0008*/ 	.word	0x0000000a


	//----- nvinfo : EIATTR_FRAME_SIZE
	.align		4
.L_1:
        /*000c*/ 	.byte	0x04, 0x11
        /*000e*/ 	.short	(.L_3 - .L_2)
	.align		4
.L_2:
        /*0010*/ 	.word	index@(_Z17hillissteele_scanPiS_j)
        /*0014*/ 	.word	0x00000000


	//----- nvinfo : EIATTR_MIN_STACK_SIZE
	.align		4
.L_3:
        /*0018*/ 	.byte	0x04, 0x12
        /*001a*/ 	.short	(.L_5 - .L_4)
	.align		4
.L_4:
        /*001c*/ 	.word	index@(_Z17hillissteele_scanPiS_j)
        /*0020*/ 	.word	0x00000000
.L_5:


//--------------------- .nv.compat                --------------------------
	.section	.nv.compat,"",@"SHT_CUDA_COMPAT_INFO"
	.align	4
        /*0000*/ 	.byte	0x02, 0x09, 0x00, 0x00, 0x02, 0x02, 0x01, 0x00, 0x02, 0x05, 0x05, 0x00, 0x03, 0x07, 0x01, 0x01
        /*0010*/ 	.byte	0x02, 0x03, 0x00, 0x00, 0x02, 0x06, 0x01, 0x00, 0x04, 0x0b, 0x08, 0x00, 0x09, 0x00, 0x00, 0x00
        /*0020*/ 	.byte	0x00, 0x00, 0x00, 0x00


//--------------------- .nv.info._Z17hillissteele_scanPiS_j --------------------------
	.section	.nv.info._Z17hillissteele_scanPiS_j,"",@"SHT_CUDA_INFO"
	.sectionflags	@""
	.align	4


	//----- nvinfo : EIATTR_CUDA_API_VERSION
	.align		4
        /*0000*/ 	.byte	0x04, 0x37
        /*0002*/ 	.short	(.L_7 - .L_6)
.L_6:
        /*0004*/ 	.word	0x00000082


	//----- nvinfo : EIATTR_KPARAM_INFO
	.align		4
.L_7:
        /*0008*/ 	.byte	0x04, 0x17
        /*000a*/ 	.short	(.L_9 - .L_8)
.L_8:
        /*000c*/ 	.word	0x00000000
        /*0010*/ 	.short	0x0002
        /*0012*/ 	.short	0x0010
        /*0014*/ 	.byte	0x00, 0xf0, 0x11, 0x00


	//----- nvinfo : EIATTR_KPARAM_INFO
	.align		4
.L_9:
        /*0018*/ 	.byte	0x04, 0x17
        /*001a*/ 	.short	(.L_11 - .L_10)
.L_10:
        /*001c*/ 	.word	0x00000000
        /*0020*/ 	.short	0x0001
        /*0022*/ 	.short	0x0008
        /*0024*/ 	.byte	0x00, 0xf5, 0x21, 0x00


	//----- nvinfo : EIATTR_KPARAM_INFO
	.align		4
.L_11:
        /*0028*/ 	.byte	0x04, 0x17
        /*002a*/ 	.short	(.L_13 - .L_12)
.L_12:
        /*002c*/ 	.word	0x00000000
        /*0030*/ 	.short	0x0000
        /*0032*/ 	.short	0x0000
        /*0034*/ 	.byte	0x00, 0xf5, 0x21, 0x00


	//----- nvinfo : EIATTR_SPARSE_MMA_MASK
	.align		4
.L_13:
        /*0038*/ 	.byte	0x03, 0x50
        /*003a*/ 	.short	0x0000


	//----- nvinfo : EIATTR_MAXREG_COUNT
	.align		4
        /*003c*/ 	.byte	0x03, 0x1b
        /*003e*/ 	.short	0x00ff


	//----- nvinfo : EIATTR_NUM_BARRIERS
	.align		4
        /*0040*/ 	.byte	0x02, 0x4c
        /*0042*/ 	.byte	0x01
	.zero		1


	//----- nvinfo : EIATTR_MERCURY_ISA_VERSION
	.align		4
        /*0044*/ 	.byte	0x03, 0x5f
        /*0046*/ 	.short	0x0101


	//----- nvinfo : EIATTR_VRC_CTA_INIT_COUNT
	.align		4
        /*0048*/ 	.byte	0x02, 0x4a
	.zero		1
	.zero		1


	//----- nvinfo : EIATTR_EXIT_INSTR_OFFSETS
	.align		4
        /*004c*/ 	.byte	0x04, 0x1c
        /*004e*/ 	.short	(.L_15 - .L_14)


	//   ....[0]....
.L_14:
        /*0050*/ 	.word	0x00000210


	//----- nvinfo : EIATTR_CBANK_PARAM_SIZE
	.align		4
.L_15:
        /*0054*/ 	.byte	0x03, 0x19
        /*0056*/ 	.short	0x0014


	//----- nvinfo : EIATTR_PARAM_CBANK
	.align		4
        /*0058*/ 	.byte	0x04, 0x0a
        /*005a*/ 	.short	(.L_17 - .L_16)
	.align		4
.L_16:
        /*005c*/ 	.word	index@(.nv.constant0._Z17hillissteele_scanPiS_j)
        /*0060*/ 	.short	0x0380
        /*0062*/ 	.short	0x0014


	//----- nvinfo : EIATTR_SW_WAR
	.align		4
.L_17:
        /*0064*/ 	.byte	0x04, 0x36
        /*0066*/ 	.short	(.L_19 - .L_18)
.L_18:
        /*0068*/ 	.word	0x00000008
.L_19:


//--------------------- .nv.callgraph             --------------------------
	.section	.nv.callgraph,"",@"SHT_CUDA_CALLGRAPH"
	.align	4
	.sectionentsize	8
	.align		4
        /*0000*/ 	.word	0x00000000
	.align		4
        /*0004*/ 	.word	0xffffffff
	.align		4
        /*0008*/ 	.word	0x00000000
	.align		4
        /*000c*/ 	.word	0xfffffffe
	.align		4
        /*0010*/ 	.word	0x00000000
	.align		4
        /*0014*/ 	.word	0xfffffffd
	.align		4
        /*0018*/ 	.word	0x00000000
	.align		4
        /*001c*/ 	.word	0xfffffffc


//--------------------- .text._Z17hillissteele_scanPiS_j --------------------------
	.section	.text._Z17hillissteele_scanPiS_j,"ax",@progbits
	.align	128
        .global         _Z17hillissteele_scanPiS_j
        .type           _Z17hillissteele_scanPiS_j,@function
        .size           _Z17hillissteele_scanPiS_j,(.L_x_3 - _Z17hillissteele_scanPiS_j)
        .other          _Z17hillissteele_scanPiS_j,@"STO_CUDA_ENTRY STV_DEFAULT"
_Z17hillissteele_scanPiS_j:
.text._Z17hillissteele_scanPiS_j:
[----:B------:R-:W-:Y:S01]  /*0000*/  LDC R1, c[0x0][0x37c] ;  /* 0x0000df00ff017b82 */ /* 0x000fe20000000800 */
[----:B------:R-:W0:Y:S07]  /*0010*/  S2R R7, SR_TID.X ;  /* 0x0000000000077919 */ /* 0x000e2e0000002100 */
[----:B------:R-:W0:Y:S01]  /*0020*/  LDC.64 R2, c[0x0][0x388] ;  /* 0x0000e200ff027b82 */ /* 0x000e220000000a00 */
[----:B------:R-:W1:Y:S01]  /*0030*/  LDCU.64 UR6, c[0x0][0x358] ;  /* 0x00006b00ff0677ac */ /* 0x000e620008000a00 */
[----:B------:R-:W2:Y:S01]  /*0040*/  LDCU UR8, c[0x0][0x390] ;  /* 0x00007200ff0877ac */ /* 0x000ea20008000800 */
[----:B0-----:R-:W-:-:S06]  /*0050*/  IMAD.WIDE.U32 R2, R7, 0x4, R2 ;  /* 0x0000000407027825 */ /* 0x001fcc00078e0002 */
[----:B-1----:R-:W3:Y:S01]  /*0060*/  LDG.E R2, desc[UR6][R2.64] ;  /* 0x0000000602027981 */ /* 0x002ee2000c1e1900 */
[----:B------:R-:W0:Y:S01]  /*0070*/  S2UR UR5, SR_CgaCtaId ;  /* 0x00000000000579c3 */ /* 0x000e220000008800 */
[----:B------:R-:W-:Y:S01]  /*0080*/  UMOV UR4, 0x400 ;  /* 0x0000040000047882 */ /* 0x000fe20000000000 */
[----:B--2---:R-:W-:Y:S02]  /*0090*/  UISETP.GE.U32.AND UP0, UPT, UR8, 0x2, UPT ;  /* 0x000000020800788c */ /* 0x004fe4000bf06070 */
[----:B0-----:R-:W-:-:S06]  /*00a0*/  ULEA UR4, UR5, UR4, 0x18 ;  /* 0x0000000405047291 */ /* 0x001fcc000f8ec0ff */
[----:B------:R-:W-:-:S05]  /*00b0*/  LEA R5, R7, UR4, 0x2 ;  /* 0x0000000407057c11 */ /* 0x000fca000f8e10ff */
[----:B---3--:R0:W-:Y:S01]  /*00c0*/  STS [R5], R2 ;  /* 0x0000000205007388 */ /* 0x0081e20000000800 */
[----:B------:R-:W-:Y:S06]  /*00d0*/  BAR.SYNC.DEFER_BLOCKING 0x0 ;  /* 0x0000000000007b1d */ /* 0x000fec0000010000 */
[----:B------:R-:W-:Y:S05]  /*00e0*/  BRA.U !UP0, `(.L_x_0) ;  /* 0x0000000108387547 */ /* 0x000fea000b800000 */
[----:B------:R-:W1:Y:S01]  /*00f0*/  LDCU UR8, c[0x0][0x390] ;  /* 0x00007200ff0877ac */ /* 0x000e620008000800 */
[----:B------:R-:W-:-:S05]  /*0100*/  UMOV UR5, 0x1 ;  /* 0x0000000100057882 */ /* 0x000fca0000000000 */
.L_x_1:
[----:B------:R-:W-:-:S13]  /*0110*/  ISETP.GE.U32.AND P0, PT, R7, UR5, PT ;  /* 0x0000000507007c0c */ /* 0x000fda000bf06070 */
[----:B--2---:R-:W-:Y:S01]  /*0120*/  @P0 VIADD R0, R7, -UR5 ;  /* 0x8000000507000c36 */ /* 0x004fe20008000000 */
[----:B------:R-:W-:-:S04]  /*0130*/  USHF.L.U32 UR5, UR5, 0x1, URZ ;  /* 0x0000000105057899 */ /* 0x000fc800080006ff */
[----:B0-----:R-:W-:Y:S01]  /*0140*/  @P0 LEA R2, R0, UR4, 0x2 ;  /* 0x0000000400020c11 */ /* 0x001fe2000f8e10ff */
[----:B-1----:R-:W-:Y:S01]  /*0150*/  UISETP.GE.U32.AND UP0, UPT, UR5, UR8, UPT ;  /* 0x000000080500728c */ /* 0x002fe2000bf06070 */
[----:B------:R-:W-:Y:S04]  /*0160*/  LDS R0, [R5] ;  /* 0x0000000005007984 */ /* 0x000fe80000000800 */
[----:B------:R-:W0:Y:S02]  /*0170*/  @P0 LDS R3, [R2] ;  /* 0x0000000002030984 */ /* 0x000e240000000800 */
[----:B0-----:R-:W-:Y:S01]  /*0180*/  @P0 IADD3 R0, PT, PT, R0, R3, RZ ;  /* 0x0000000300000210 */ /* 0x001fe20007ffe0ff */
[----:B------:R-:W-:Y:S06]  /*0190*/  BAR.SYNC.DEFER_BLOCKING 0x0 ;  /* 0x0000000000007b1d */ /* 0x000fec0000010000 */
[----:B------:R2:W-:Y:S02]  /*01a0*/  STS [R5], R0 ;  /* 0x0000000005007388 */ /* 0x0005e40000000800 */
[----:B------:R-:W-:Y:S06]  /*01b0*/  BAR.SYNC.DEFER_BLOCKING 0x0 ;  /* 0x0000000000007b1d */ /* 0x000fec0000010000 */
[----:B------:R-:W-:Y:S05]  /*01c0*/  BRA.U !UP0, `(.L_x_1) ;  /* 0xfffffffd08d07547 */ /* 0x000fea000b83ffff */
.L_x_0:
[----:B0-2---:R-:W0:Y:S01]  /*01d0*/  LDS R5, [R5] ;  /* 0x0000000005057984 */ /* 0x005e220000000800 */
[----:B------:R-:W1:Y:S02]  /*01e0*/  LDC.64 R2, c[0x0][0x380] ;  /* 0x0000e000ff027b82 */ /* 0x000e640000000a00 */
[----:B-1----:R-:W-:-:S05]  /*01f0*/  IMAD.WIDE.U32 R2, R7, 0x4, R2 ;  /* 0x0000000407027825 */ /* 0x002fca00078e0002 */
[----:B0-----:R-:W-:Y:S01]  /*0200*/  STG.E desc[UR6][R2.64], R5 ;  /* 0x0000000502007986 */ /* 0x001fe2000c101906 */
[----:B------:R-:W-:Y:S05]  /*0210*/  EXIT ;  /* 0x000000000000794d */ /* 0x000fea0003800000 */
.L_x_2:
[----:B------:R-:W-:-:S00]  /*0220*/  BRA `(.L_x_2) ;  /* 0xfffffffc00fc7947 */ /* 0x000fc0000383ffff */
[----:B------:R-:W-:-:S00]  /*0230*/  NOP ;  /* 0x0000000000007918 */ /* 0x000fc00000000000 */
        /* <DEDUP_REMOVED lines=12> */
.L_x_3:


//--------------------- .nv.shared._Z17hillissteele_scanPiS_j --------------------------
	.section	.nv.shared._Z17hillissteele_scanPiS_j,"aw",@nobits
	.sectionflags	@""
	.align	16
	.zero		1024


//--------------------- .nv.shared.reserved.0     --------------------------
	.section	.nv.shared.reserved.0,"aw",@nobits
	.weak		__nv_reservedSMEM_offset_0_alias
	.size		__nv_reservedSMEM_offset_0_alias, 0, 64
	.other		__nv_reservedSMEM_offset_0_alias,@"STO_CUDA_RESERVED_SHARED STV_DEFAULT"
__nv_reservedSMEM_offset_0_alias:
	.zero		0
	.zero		64


//--------------------- .nv.constant0._Z17hillissteele_scanPiS_j --------------------------
	.section	.nv.constant0._Z17hillissteele_scanPiS_j,"a",@progbits
	.sectionflags	@""
	.align	4
.nv.constant0._Z17hillissteele_scanPiS_j:
	.zero		916


//--------------------- SYMBOLS --------------------------

	.type		.nv.reservedSmem.offset0,@object
	.size		.nv.reservedSmem.offset0,0x4
	.type		.nv.reservedSmem.cap,@object
	.size		.nv.reservedSmem.cap,0x4
